	.headerflags	@"EF_CUDA_TEXMODE_UNIFIED EF_CUDA_64BIT_ADDRESS EF_CUDA_ACCELERATORS EF_CUDA_SM90 EF_CUDA_VIRTUAL_SM(EF_CUDA_SM90)"
	.elftype	@"ET_EXEC"


//--------------------- .nv.info                  --------------------------
	.section	.nv.info,"",@"SHT_CUDA_INFO"
	.align	4


	//----- nvinfo : EIATTR_REGCOUNT
	.align		4
        /*0000*/ 	.byte	0x04, 0x2f
        /*0002*/ 	.short	(.L_1 - .L_0)
	.align		4
.L_0:
        /*0004*/ 	.word	index@(triton_poi_fused__unsafe_index_add_mul_sub_13)
        /*0008*/ 	.word	0x00000019


	//----- nvinfo : EIATTR_MIN_STACK_SIZE
	.align		4
.L_1:
        /*000c*/ 	.byte	0x04, 0x12
        /*000e*/ 	.short	(.L_3 - .L_2)
	.align		4
.L_2:
        /*0010*/ 	.word	index@(triton_poi_fused__unsafe_index_add_mul_sub_13)
        /*0014*/ 	.word	0x00000000


	//----- nvinfo : EIATTR_FRAME_SIZE
	.align		4
.L_3:
        /*0018*/ 	.byte	0x04, 0x11
        /*001a*/ 	.short	(.L_5 - .L_4)
	.align		4
.L_4:
        /*001c*/ 	.word	index@(triton_poi_fused__unsafe_index_add_mul_sub_13)
        /*0020*/ 	.word	0x00000000


	//----- nvinfo : EIATTR_MIN_STACK_SIZE
	.align		4
.L_5:
        /*0024*/ 	.byte	0x04, 0x12
        /*0026*/ 	.short	(.L_7 - .L_6)
	.align		4
.L_6:
        /*0028*/ 	.word	index@(triton_poi_fused__unsafe_index_add_mul_sub_13)
        /*002c*/ 	.word	0x00000000
.L_7:


//--------------------- .nv.info.triton_poi_fused__unsafe_index_add_mul_sub_13 --------------------------
	.section	.nv.info.triton_poi_fused__unsafe_index_add_mul_sub_13,"",@"SHT_CUDA_INFO"
	.sectionflags	@""
	.align	4


	//----- nvinfo : EIATTR_CUDA_API_VERSION
	.align		4
        /*0000*/ 	.byte	0x04, 0x37
        /*0002*/ 	.short	(.L_9 - .L_8)
.L_8:
        /*0004*/ 	.word	0x0000007c


	//----- nvinfo : EIATTR_KPARAM_INFO
	.align		4
.L_9:
        /*0008*/ 	.byte	0x04, 0x17
        /*000a*/ 	.short	(.L_11 - .L_10)
.L_10:
        /*000c*/ 	.word	0x00000000
        /*0010*/ 	.short	0x0006
        /*0012*/ 	.short	0x0030
        /*0014*/ 	.byte	0x00, 0xf0, 0x11, 0x00


	//----- nvinfo : EIATTR_KPARAM_INFO
	.align		4
.L_11:
        /*0018*/ 	.byte	0x04, 0x17
        /*001a*/ 	.short	(.L_13 - .L_12)
.L_12:
        /*001c*/ 	.word	0x00000000
        /*0020*/ 	.short	0x0005
        /*0022*/ 	.short	0x0028
        /*0024*/ 	.byte	0x00, 0xf4, 0x21, 0x00


	//----- nvinfo : EIATTR_KPARAM_INFO
	.align		4
.L_13:
        /*0028*/ 	.byte	0x04, 0x17
        /*002a*/ 	.short	(.L_15 - .L_14)
.L_14:
        /*002c*/ 	.word	0x00000000
        /*0030*/ 	.short	0x0004
        /*0032*/ 	.short	0x0020
        /*0034*/ 	.byte	0x00, 0xf4, 0x21, 0x00


	//----- nvinfo : EIATTR_KPARAM_INFO
	.align		4
.L_15:
        /*0038*/ 	.byte	0x04, 0x17
        /*003a*/ 	.short	(.L_17 - .L_16)
.L_16:
        /*003c*/ 	.word	0x00000000
        /*0040*/ 	.short	0x0003
        /*0042*/ 	.short	0x0018
        /*0044*/ 	.byte	0x00, 0xf4, 0x21, 0x00


	//----- nvinfo : EIATTR_KPARAM_INFO
	.align		4
.L_17:
        /*0048*/ 	.byte	0x04, 0x17
        /*004a*/ 	.short	(.L_19 - .L_18)
.L_18:
        /*004c*/ 	.word	0x00000000
        /*0050*/ 	.short	0x0002
        /*0052*/ 	.short	0x0010
        /*0054*/ 	.byte	0x00, 0xf4, 0x21, 0x00


	//----- nvinfo : EIATTR_KPARAM_INFO
	.align		4
.L_19:
        /*0058*/ 	.byte	0x04, 0x17
        /*005a*/ 	.short	(.L_21 - .L_20)
.L_20:
        /*005c*/ 	.word	0x00000000
        /*0060*/ 	.short	0x0001
        /*0062*/ 	.short	0x0008
        /*0064*/ 	.byte	0x00, 0xf4, 0x21, 0x00


	//----- nvinfo : EIATTR_KPARAM_INFO
	.align		4
.L_21:
        /*0068*/ 	.byte	0x04, 0x17
        /*006a*/ 	.short	(.L_23 - .L_22)
.L_22:
        /*006c*/ 	.word	0x00000000
        /*0070*/ 	.short	0x0000
        /*0072*/ 	.short	0x0000
        /*0074*/ 	.byte	0x00, 0xf4, 0x21, 0x00


	//----- nvinfo : EIATTR_SPARSE_MMA_MASK
	.align		4
.L_23:
        /*0078*/ 	.byte	0x03, 0x50
        /*007a*/ 	.short	0x0000


	//----- nvinfo : EIATTR_MAXREG_COUNT
	.align		4
        /*007c*/ 	.byte	0x03, 0x1b
        /*007e*/ 	.short	0x00ff


	//----- nvinfo : EIATTR_EXIT_INSTR_OFFSETS
	.align		4
        /*0080*/ 	.byte	0x04, 0x1c
        /*0082*/ 	.short	(.L_25 - .L_24)


	//   ....[0]....
.L_24:
        /*0084*/ 	.word	0x000004e0


	//----- nvinfo : EIATTR_REQNTID
	.align		4
.L_25:
        /*0088*/ 	.byte	0x04, 0x10
        /*008a*/ 	.short	(.L_27 - .L_26)
.L_26:
        /*008c*/ 	.word	0x00000100
        /*0090*/ 	.word	0x00000001
        /*0094*/ 	.word	0x00000001


	//----- nvinfo : EIATTR_CBANK_PARAM_SIZE
	.align		4
.L_27:
        /*0098*/ 	.byte	0x03, 0x19
        /*009a*/ 	.short	0x0034


	//----- nvinfo : EIATTR_PARAM_CBANK
	.align		4
        /*009c*/ 	.byte	0x04, 0x0a
        /*009e*/ 	.short	(.L_29 - .L_28)
	.align		4
.L_28:
        /*00a0*/ 	.word	index@(.nv.constant0.triton_poi_fused__unsafe_index_add_mul_sub_13)
        /*00a4*/ 	.short	0x0210
        /*00a6*/ 	.short	0x0034


	//----- nvinfo : EIATTR_SW_WAR
	.align		4
.L_29:
        /*00a8*/ 	.byte	0x04, 0x36
        /*00aa*/ 	.short	(.L_31 - .L_30)
.L_30:
        /*00ac*/ 	.word	0x00000008
.L_31:


//--------------------- .nv.callgraph             --------------------------
	.section	.nv.callgraph,"",@"SHT_CUDA_CALLGRAPH"
	.align	4
	.sectionentsize	8
	.align		4
        /*0000*/ 	.word	0x00000000
	.align		4
        /*0004*/ 	.word	0xffffffff
	.align		4
        /*0008*/ 	.word	0x00000000
	.align		4
        /*000c*/ 	.word	0xfffffffe
	.align		4
        /*0010*/ 	.word	0x00000000
	.align		4
        /*0014*/ 	.word	0xfffffffd
	.align		4
        /*0018*/ 	.word	0x00000000
	.align		4
        /*001c*/ 	.word	0xfffffffc


//--------------------- .text.triton_poi_fused__unsafe_index_add_mul_sub_13 --------------------------
	.section	.text.triton_poi_fused__unsafe_index_add_mul_sub_13,"ax",@progbits
	.align	128
        .global         triton_poi_fused__unsafe_index_add_mul_sub_13
        .type           triton_poi_fused__unsafe_index_add_mul_sub_13,@function
        .size           triton_poi_fused__unsafe_index_add_mul_sub_13,(.L_x_1 - triton_poi_fused__unsafe_index_add_mul_sub_13)
        .other          triton_poi_fused__unsafe_index_add_mul_sub_13,@"STO_CUDA_ENTRY STV_DEFAULT"
triton_poi_fused__unsafe_index_add_mul_sub_13:
.text.triton_poi_fused__unsafe_index_add_mul_sub_13:
[----:B------:R-:W-:Y:S01]  /*0000*/  LDC R1, c[0x0][0x28] ;  /* 0x00000a00ff017b82 */ /* 0x000fe20000000800 */
[----:B------:R-:W1:Y:S07]  /*0010*/  S2R R0, SR_TID.X ;  /* 0x0000000000007919 */ /* 0x000e6e0000002100 */
[----:B------:R-:W2:Y:S01]  /*0020*/  LDC.64 R14, c[0x0][0x210] ;  /* 0x00008400ff0e7b82 */ /* 0x000ea20000000a00 */
[----:B------:R-:W-:Y:S01]  /*0030*/  ULDC.64 UR4, c[0x0][0x208] ;  /* 0x0000820000047ab9 */ /* 0x000fe20000000a00 */
[----:B------:R-:W-:Y:S01]  /*0040*/  ULDC.64 UR6, c[0x0][0x220] ;  /* 0x0000880000067ab9 */ /* 0x000fe20000000a00 */
[----:B------:R-:W3:Y:S05]  /*0050*/  S2R R3, SR_CTAID.X ;  /* 0x0000000000037919 */ /* 0x000eea0000002500 */
[----:B------:R-:W4:Y:S01]  /*0060*/  LDC.64 R8, c[0x0][0x218] ;  /* 0x00008600ff087b82 */ /* 0x000f220000000a00 */
[----:B-1----:R-:W-:-:S05]  /*0070*/  IMAD.SHL.U32 R0, R0, 0x2, RZ ;  /* 0x0000000200007824 */ /* 0x002fca00078e00ff */
[----:B------:R-:W-:-:S05]  /*0080*/  LOP3.LUT R0, R0, 0x1fe, RZ, 0xc0, !PT ;  /* 0x000001fe00007812 */ /* 0x000fca00078ec0ff */
[----:B---3--:R-:W-:-:S05]  /*0090*/  IMAD R0, R3, 0x200, R0 ;  /* 0x0000020003007824 */ /* 0x008fca00078e0200 */
[----:B------:R-:W-:-:S04]  /*00a0*/  SHF.R.S32.HI R5, RZ, 0x1f, R0 ;  /* 0x0000001fff057819 */ /* 0x000fc80000011400 */
[----:B------:R-:W-:-:S04]  /*00b0*/  LEA.HI R2, R5, R0, RZ, 0x3 ;  /* 0x0000000005027211 */ /* 0x000fc800078f18ff */
[----:B------:R-:W-:Y:S02]  /*00c0*/  SHF.R.S32.HI R4, RZ, 0x3, R2 ;  /* 0x00000003ff047819 */ /* 0x000fe40000011402 */
[----:B------:R-:W-:Y:S02]  /*00d0*/  LOP3.LUT R7, R2, 0xfffffff8, RZ, 0xc0, !PT ;  /* 0xfffffff802077812 */ /* 0x000fe400078ec0ff */
[----:B------:R-:W-:-:S04]  /*00e0*/  LEA.HI R5, R4, R4, RZ, 0x3 ;  /* 0x0000000404057211 */ /* 0x000fc800078f18ff */
[----:B------:R-:W-:-:S05]  /*00f0*/  LOP3.LUT R5, R5, 0xfffffff8, RZ, 0xc0, !PT ;  /* 0xfffffff805057812 */ /* 0x000fca00078ec0ff */
[----:B------:R-:W-:-:S04]  /*0100*/  IMAD.IADD R5, R4, 0x1, -R5 ;  /* 0x0000000104057824 */ /* 0x000fc800078e0a05 */
[----:B--2---:R-:W-:Y:S02]  /*0110*/  IMAD.WIDE R14, R5, 0x8, R14 ;  /* 0x00000008050e7825 */ /* 0x004fe400078e020e */
[----:B------:R-:W1:Y:S04]  /*0120*/  LDC.64 R4, c[0x0][0x228] ;  /* 0x00008a00ff047b82 */ /* 0x000e680000000a00 */
[----:B------:R-:W2:Y:S01]  /*0130*/  LDG.E.EL.64 R14, desc[UR4][R14.64] ;  /* 0x000000040e0e7981 */ /* 0x000ea2000c2e1b00 */
[----:B------:R-:W-:-:S04]  /*0140*/  IMAD.IADD R12, R0, 0x1, -R7 ;  /* 0x00000001000c7824 */ /* 0x000fc800078e0a07 */
[----:B----4-:R-:W-:-:S06]  /*0150*/  IMAD.WIDE R8, R12, 0x8, R8 ;  /* 0x000000080c087825 */ /* 0x010fcc00078e0208 */
[----:B------:R-:W3:Y:S01]  /*0160*/  LDG.E.EL.128 R8, desc[UR4][R8.64] ;  /* 0x0000000408087981 */ /* 0x000ee2000c2e1d00 */
[----:B-1----:R-:W-:-:S06]  /*0170*/  IMAD.WIDE R4, R12, 0x8, R4 ;  /* 0x000000080c047825 */ /* 0x002fcc00078e0204 */
[----:B------:R-:W4:Y:S01]  /*0180*/  LDG.E.EL.128 R4, desc[UR4][R4.64] ;  /* 0x0000000404047981 */ /* 0x000f22000c2e1d00 */
[----:B------:R-:W-:-:S04]  /*0190*/  SHF.R.S32.HI R3, RZ, 0x16, R3 ;  /* 0x00000016ff037819 */ /* 0x000fc80000011403 */
[----:B------:R-:W-:-:S04]  /*01a0*/  SGXT R3, R3, 0x1 ;  /* 0x000000010303781a */ /* 0x000fc80000000200 */
[----:B------:R-:W-:Y:S02]  /*01b0*/  LEA.HI R3, R3, R0, RZ, 0x6 ;  /* 0x0000000003037211 */ /* 0x000fe400078f30ff */
[----:B--2---:R-:W-:-:S04]  /*01c0*/  SHF.R.U32.HI R13, RZ, 0x1d, R15 ;  /* 0x0000001dff0d7819 */ /* 0x004fc8000001160f */
[----:B------:R-:W-:-:S04]  /*01d0*/  LOP3.LUT R13, R13, 0x4, RZ, 0xc0, !PT ;  /* 0x000000040d0d7812 */ /* 0x000fc800078ec0ff */
[----:B------:R-:W-:Y:S02]  /*01e0*/  IADD3 R16, P0, R14, R13, RZ ;  /* 0x0000000d0e107210 */ /* 0x000fe40007f1e0ff */
[----:B---3--:R-:W-:-:S03]  /*01f0*/  SHF.R.U32.HI R19, RZ, 0x1b, R9 ;  /* 0x0000001bff137819 */ /* 0x008fc60000011609 */
[----:B------:R-:W-:Y:S01]  /*0200*/  IMAD.X R13, RZ, RZ, R15, P0 ;  /* 0x000000ffff0d7224 */ /* 0x000fe200000e060f */
[----:B------:R-:W-:Y:S01]  /*0210*/  LEA R2, P0, R8, UR6, 0x2 ;  /* 0x0000000608027c11 */ /* 0x000fe2000f8010ff */
[----:B------:R-:W-:Y:S01]  /*0220*/  IMAD.SHL.U32 R14, R16, 0x10, RZ ;  /* 0x00000010100e7824 */ /* 0x000fe200078e00ff */
[----:B------:R-:W-:Y:S02]  /*0230*/  SHF.R.U32.HI R15, RZ, 0x1b, R11 ;  /* 0x0000001bff0f7819 */ /* 0x000fe4000001160b */
[----:B------:R-:W-:Y:S02]  /*0240*/  LEA R17, P1, R10, UR6, 0x2 ;  /* 0x000000060a117c11 */ /* 0x000fe4000f8210ff */
[----:B------:R-:W-:Y:S02]  /*0250*/  LEA.HI.X R18, R8, UR7, R9, 0x2, P0 ;  /* 0x0000000708127c11 */ /* 0x000fe400080f1409 */
[----:B------:R-:W-:Y:S02]  /*0260*/  SHF.L.U64.HI R13, R16, 0x4, R13 ;  /* 0x00000004100d7819 */ /* 0x000fe4000001020d */
[----:B------:R-:W-:-:S02]  /*0270*/  LOP3.LUT R15, R15, 0x10, RZ, 0xc0, !PT ;  /* 0x000000100f0f7812 */ /* 0x000fc400078ec0ff */
[----:B----4-:R-:W-:Y:S02]  /*0280*/  LEA R9, P4, R4, UR6, 0x2 ;  /* 0x0000000604097c11 */ /* 0x010fe4000f8810ff */
[----:B------:R-:W-:Y:S02]  /*0290*/  LEA.HI.X R16, R10, UR7, R11, 0x2, P1 ;  /* 0x000000070a107c11 */ /* 0x000fe400088f140b */
[--C-:B------:R-:W-:Y:S02]  /*02a0*/  SHF.R.U32.HI R11, RZ, 0x1b, R5.reuse ;  /* 0x0000001bff0b7819 */ /* 0x100fe40000011605 */
[----:B------:R-:W-:Y:S02]  /*02b0*/  LEA.HI.X R20, R4, UR7, R5, 0x2, P4 ;  /* 0x0000000704147c11 */ /* 0x000fe4000a0f1405 */
[----:B------:R-:W1:Y:S01]  /*02c0*/  LDC.64 R4, c[0x0][0x230] ;  /* 0x00008c00ff047b82 */ /* 0x000e620000000a00 */
[----:B------:R-:W-:Y:S02]  /*02d0*/  IADD3 R8, P2, P3, R14, R17, R15 ;  /* 0x000000110e087210 */ /* 0x000fe40007b5e00f */
[----:B------:R-:W-:-:S02]  /*02e0*/  LOP3.LUT R19, R19, 0x10, RZ, 0xc0, !PT ;  /* 0x0000001013137812 */ /* 0x000fc400078ec0ff */
[----:B------:R-:W-:Y:S02]  /*02f0*/  LEA R15, P4, R6, UR6, 0x2 ;  /* 0x00000006060f7c11 */ /* 0x000fe4000f8810ff */
[----:B------:R-:W-:Y:S02]  /*0300*/  SHF.R.U32.HI R10, RZ, 0x1b, R7 ;  /* 0x0000001bff0a7819 */ /* 0x000fe40000011607 */
[----:B------:R-:W-:Y:S02]  /*0310*/  LOP3.LUT R11, R11, 0x10, RZ, 0xc0, !PT ;  /* 0x000000100b0b7812 */ /* 0x000fe400078ec0ff */
[----:B------:R-:W-:Y:S02]  /*0320*/  IADD3 R2, P0, P1, R14, R2, R19 ;  /* 0x000000020e027210 */ /* 0x000fe4000791e013 */
[----:B------:R-:W-:Y:S02]  /*0330*/  LEA.HI.X R22, R6, UR7, R7, 0x2, P4 ;  /* 0x0000000706167c11 */ /* 0x000fe4000a0f1407 */
[----:B------:R-:W-:-:S02]  /*0340*/  LOP3.LUT R7, R10, 0x10, RZ, 0xc0, !PT ;  /* 0x000000100a077812 */ /* 0x000fc400078ec0ff */
[C---:B------:R-:W-:Y:S02]  /*0350*/  IADD3 R6, P4, P5, R14.reuse, R9, R11 ;  /* 0x000000090e067210 */ /* 0x040fe40007d9e00b */
[----:B------:R-:W-:Y:S02]  /*0360*/  SHF.R.S32.HI R11, RZ, 0x6, R3 ;  /* 0x00000006ff0b7819 */ /* 0x000fe40000011403 */
[----:B------:R-:W-:Y:S02]  /*0370*/  IADD3.X R3, R13, R18, RZ, P0, P1 ;  /* 0x000000120d037210 */ /* 0x000fe400007e24ff */
[----:B------:R-:W-:Y:S01]  /*0380*/  IADD3 R10, P0, P1, R14, R15, R7 ;  /* 0x0000000f0e0a7210 */ /* 0x000fe2000791e007 */
[----:B------:R-:W-:Y:S01]  /*0390*/  IMAD.SHL.U32 R15, R11, 0x10, RZ ;  /* 0x000000100b0f7824 */ /* 0x000fe200078e00ff */
[C---:B------:R-:W-:Y:S02]  /*03a0*/  IADD3.X R9, R13.reuse, R16, RZ, P2, P3 ;  /* 0x000000100d097210 */ /* 0x040fe400017e64ff */
[----:B------:R-:W-:Y:S01]  /*03b0*/  IADD3.X R7, R13, R20, RZ, P4, P5 ;  /* 0x000000140d077210 */ /* 0x000fe200027ea4ff */
[----:B------:R-:W-:Y:S01]  /*03c0*/  IMAD.WIDE R2, R15, 0x4, R2 ;  /* 0x000000040f027825 */ /* 0x000fe200078e0202 */
[----:B------:R-:W-:-:S03]  /*03d0*/  IADD3.X R11, R13, R22, RZ, P0, P1 ;  /* 0x000000160d0b7210 */ /* 0x000fc600007e24ff */
[C---:B------:R-:W-:Y:S02]  /*03e0*/  IMAD.WIDE R8, R15.reuse, 0x4, R8 ;  /* 0x000000040f087825 */ /* 0x040fe400078e0208 */
[----:B------:R-:W2:Y:S02]  /*03f0*/  LDG.E.EL R3, desc[UR4][R2.64] ;  /* 0x0000000402037981 */ /* 0x000ea4000c2e1900 */
[C---:B------:R-:W-:Y:S02]  /*0400*/  IMAD.WIDE R6, R15.reuse, 0x4, R6 ;  /* 0x000000040f067825 */ /* 0x040fe400078e0206 */
[----:B------:R-:W3:Y:S02]  /*0410*/  LDG.E.EL R8, desc[UR4][R8.64] ;  /* 0x0000000408087981 */ /* 0x000ee4000c2e1900 */
[----:B------:R-:W-:Y:S02]  /*0420*/  IMAD.WIDE R10, R15, 0x4, R10 ;  /* 0x000000040f0a7825 */ /* 0x000fe400078e020a */
[----:B------:R-:W2:Y:S02]  /*0430*/  LDG.E.EL R6, desc[UR4][R6.64] ;  /* 0x0000000406067981 */ /* 0x000ea4000c2e1900 */
[----:B-1----:R-:W-:-:S02]  /*0440*/  IMAD.WIDE R4, R12, 0x4, R4 ;  /* 0x000000040c047825 */ /* 0x002fc400078e0204 */
[----:B------:R-:W3:Y:S01]  /*0450*/  LDG.E.EL R11, desc[UR4][R10.64] ;  /* 0x000000040a0b7981 */ /* 0x000ee2000c2e1900 */
[----:B------:R-:W1:Y:S03]  /*0460*/  LDC.64 R12, c[0x0][0x238] ;  /* 0x00008e00ff0c7b82 */ /* 0x000e660000000a00 */
[----:B------:R-:W4:Y:S01]  /*0470*/  LDG.E.EL.64 R4, desc[UR4][R4.64] ;  /* 0x0000000404047981 */ /* 0x000f22000c2e1b00 */
[----:B-1----:R-:W-:-:S04]  /*0480*/  IMAD.WIDE R12, R0, 0x4, R12 ;  /* 0x00000004000c7825 */ /* 0x002fc800078e020c */
[----:B--2---:R-:W-:Y:S01]  /*0490*/  FADD R14, -R3, R6 ;  /* 0x00000006030e7221 */ /* 0x004fe20000000100 */
[----:B---3--:R-:W-:-:S03]  /*04a0*/  FADD R15, -R8, R11 ;  /* 0x0000000b080f7221 */ /* 0x008fc60000000100 */
[----:B----4-:R-:W-:Y:S01]  /*04b0*/  FFMA R14, R4, R14, R3 ;  /* 0x0000000e040e7223 */ /* 0x010fe20000000003 */
[----:B------:R-:W-:-:S05]  /*04c0*/  FFMA R15, R5, R15, R8 ;  /* 0x0000000f050f7223 */ /* 0x000fca0000000008 */
[----:B------:R-:W-:Y:S01]  /*04d0*/  STG.E.64 desc[UR4][R12.64], R14 ;  /* 0x0000000e0c007986 */ /* 0x000fe2000c101b04 */
[----:B------:R-:W-:Y:S05]  /*04e0*/  EXIT ;  /* 0x000000000000794d */ /* 0x000fea0003800000 */
.L_x_0:
[----:B------:R-:W-:-:S00]  /*04f0*/  BRA `(.L_x_0) ;  /* 0xfffffffc00fc7947 */ /* 0x000fc0000383ffff */
[----:B------:R-:W-:-:S00]  /*0500*/  NOP ;  /* 0x0000000000007918 */ /* 0x000fc00000000000 */
[----:B------:R-:W-:-:S00]  /*0510*/  NOP ;  /* 0x0000000000007918 */ /* 0x000fc00000000000 */
[----:B------:R-:W-:-:S00]  /*0520*/  NOP ;  /* 0x0000000000007918 */ /* 0x000fc00000000000 */
[----:B------:R-:W-:-:S00]  /*0530*/  NOP ;  /* 0x0000000000007918 */ /* 0x000fc00000000000 */
[----:B------:R-:W-:-:S00]  /*0540*/  NOP ;  /* 0x0000000000007918 */ /* 0x000fc00000000000 */
[----:B------:R-:W-:-:S00]  /*0550*/  NOP ;  /* 0x0000000000007918 */ /* 0x000fc00000000000 */
[----:B------:R-:W-:-:S00]  /*0560*/  NOP ;  /* 0x0000000000007918 */ /* 0x000fc00000000000 */
[----:B------:R-:W-:-:S00]  /*0570*/  NOP ;  /* 0x0000000000007918 */ /* 0x000fc00000000000 */
.L_x_1:


//--------------------- .nv.constant0.triton_poi_fused__unsafe_index_add_mul_sub_13 --------------------------
	.section	.nv.constant0.triton_poi_fused__unsafe_index_add_mul_sub_13,"a",@progbits
	.sectionflags	@""
	.align	4
.nv.constant0.triton_poi_fused__unsafe_index_add_mul_sub_13:
	.zero		580
